//
// Generated by NVIDIA NVVM Compiler
//
// Compiler Build ID: CL-36424714
// Cuda compilation tools, release 13.0, V13.0.88
// Based on NVVM 20.0.0
//

.version 9.0
.target sm_100
.address_size 64

	// .globl	_Z9gpu_wherePfS_S_S_l

.visible .entry _Z9gpu_wherePfS_S_S_l(
	.param .u64 .ptr .align 1 _Z9gpu_wherePfS_S_S_l_param_0,
	.param .u64 .ptr .align 1 _Z9gpu_wherePfS_S_S_l_param_1,
	.param .u64 .ptr .align 1 _Z9gpu_wherePfS_S_S_l_param_2,
	.param .u64 .ptr .align 1 _Z9gpu_wherePfS_S_S_l_param_3,
	.param .u64 _Z9gpu_wherePfS_S_S_l_param_4
)
{
	.reg .pred 	%p<3>;
	.reg .b32 	%r<5>;
	.reg .b32 	%f<4>;
	.reg .b64 	%rd<19>;

	ld.param.u64 	%rd3, [_Z9gpu_wherePfS_S_S_l_param_0];
	ld.param.u64 	%rd4, [_Z9gpu_wherePfS_S_S_l_param_1];
	ld.param.u64 	%rd5, [_Z9gpu_wherePfS_S_S_l_param_2];
	ld.param.u64 	%rd6, [_Z9gpu_wherePfS_S_S_l_param_3];
	ld.param.u64 	%rd7, [_Z9gpu_wherePfS_S_S_l_param_4];
	cvta.to.global.u64 	%rd1, %rd6;
	mov.u32 	%r1, %ctaid.x;
	mov.u32 	%r2, %ntid.x;
	mov.u32 	%r3, %tid.x;
	mad.lo.s32 	%r4, %r1, %r2, %r3;
	cvt.u64.u32 	%rd2, %r4;
	setp.le.s64 	%p1, %rd7, %rd2;
	@%p1 bra 	$L__BB0_4;
	cvta.to.global.u64 	%rd8, %rd3;
	shl.b64 	%rd9, %rd2, 2;
	add.s64 	%rd10, %rd8, %rd9;
	ld.global.f32 	%f1, [%rd10];
	setp.eq.f32 	%p2, %f1, 0f00000000;
	@%p2 bra 	$L__BB0_3;
	cvta.to.global.u64 	%rd15, %rd4;
	add.s64 	%rd17, %rd15, %rd9;
	ld.global.f32 	%f3, [%rd17];
	add.s64 	%rd18, %rd1, %rd9;
	st.global.f32 	[%rd18], %f3;
	bra.uni 	$L__BB0_4;
$L__BB0_3:
	cvta.to.global.u64 	%rd11, %rd5;
	add.s64 	%rd13, %rd11, %rd9;
	ld.global.f32 	%f2, [%rd13];
	add.s64 	%rd14, %rd1, %rd9;
	st.global.f32 	[%rd14], %f2;
$L__BB0_4:
	ret;

}
	// .globl	_Z14gpu_where_backPfS_S_S_l
.visible .entry _Z14gpu_where_backPfS_S_S_l(
	.param .u64 .ptr .align 1 _Z14gpu_where_backPfS_S_S_l_param_0,
	.param .u64 .ptr .align 1 _Z14gpu_where_backPfS_S_S_l_param_1,
	.param .u64 .ptr .align 1 _Z14gpu_where_backPfS_S_S_l_param_2,
	.param .u64 .ptr .align 1 _Z14gpu_where_backPfS_S_S_l_param_3,
	.param .u64 _Z14gpu_where_backPfS_S_S_l_param_4
)
{
	.reg .pred 	%p<3>;
	.reg .b32 	%r<5>;
	.reg .b32 	%f<8>;
	.reg .b64 	%rd<19>;

	ld.param.u64 	%rd3, [_Z14gpu_where_backPfS_S_S_l_param_0];
	ld.param.u64 	%rd4, [_Z14gpu_where_backPfS_S_S_l_param_1];
	ld.param.u64 	%rd5, [_Z14gpu_where_backPfS_S_S_l_param_2];
	ld.param.u64 	%rd6, [_Z14gpu_where_backPfS_S_S_l_param_3];
	ld.param.u64 	%rd7, [_Z14gpu_where_backPfS_S_S_l_param_4];
	cvta.to.global.u64 	%rd1, %rd6;
	mov.u32 	%r1, %ctaid.x;
	mov.u32 	%r2, %ntid.x;
	mov.u32 	%r3, %tid.x;
	mad.lo.s32 	%r4, %r1, %r2, %r3;
	cvt.u64.u32 	%rd2, %r4;
	setp.le.s64 	%p1, %rd7, %rd2;
	@%p1 bra 	$L__BB1_4;
	cvta.to.global.u64 	%rd8, %rd3;
	shl.b64 	%rd9, %rd2, 2;
	add.s64 	%rd10, %rd8, %rd9;
	ld.global.f32 	%f1, [%rd10];
	setp.eq.f32 	%p2, %f1, 0f00000000;
	@%p2 bra 	$L__BB1_3;
	add.s64 	%rd16, %rd1, %rd9;
	ld.global.f32 	%f5, [%rd16];
	cvta.to.global.u64 	%rd17, %rd4;
	add.s64 	%rd18, %rd17, %rd9;
	ld.global.f32 	%f6, [%rd18];
	add.f32 	%f7, %f5, %f6;
	st.global.f32 	[%rd18], %f7;
	bra.uni 	$L__BB1_4;
$L__BB1_3:
	add.s64 	%rd12, %rd1, %rd9;
	ld.global.f32 	%f2, [%rd12];
	cvta.to.global.u64 	%rd13, %rd5;
	add.s64 	%rd14, %rd13, %rd9;
	ld.global.f32 	%f3, [%rd14];
	add.f32 	%f4, %f2, %f3;
	st.global.f32 	[%rd14], %f4;
$L__BB1_4:
	ret;

}


// ===== COMPILED SASS (sm_100) =====

	.target	sm_100

	.elftype	@"ET_EXEC"


//--------------------- .note.nv.tkinfo           --------------------------
	.section	.note.nv.tkinfo,"",@"SHT_NOTE"
	.sectionflags	@"SHF_NOTE_NV_TKINFO"
	.tkinfo
        /*0018*/ 	.word	0x00000002
        /*0030*/ 	.string	""
        /*0030*/ 	.string	"ptxas"
        /*0030*/ 	.string	"Cuda compilation tools, release 13.0, V13.0.88"
        /*0030*/ 	.string	"Build cuda_13.0.r13.0/compiler.36424714_0"
        /*0030*/ 	.string	"-arch sm_100 -m 64 "



//--------------------- .note.nv.cuinfo           --------------------------
	.section	.note.nv.cuinfo,"",@"SHT_NOTE"
	.sectionflags	@"SHF_NOTE_NV_CUINFO"
        /*0018*/ 	.short	0x0002
        /*001a*/ 	.short	0x0064
        /*001c*/ 	.short	0x0082
	.zero		2


//--------------------- .nv.info                  --------------------------
	.section	.nv.info,"",@"SHT_CUDA_INFO"
	.align	4


	//----- nvinfo : EIATTR_REGCOUNT
	.align		4
        /*0000*/ 	.byte	0x04, 0x2f
        /*0002*/ 	.short	(.L_1 - .L_0)
	.align		4
.L_0:
        /*0004*/ 	.word	index@(_Z9gpu_wherePfS_S_S_l)
        /*0008*/ 	.word	0x00000008


	//----- nvinfo : EIATTR_FRAME_SIZE
	.align		4
.L_1:
        /*000c*/ 	.byte	0x04, 0x11
        /*000e*/ 	.short	(.L_3 - .L_2)
	.align		4
.L_2:
        /*0010*/ 	.word	index@(_Z9gpu_wherePfS_S_S_l)
        /*0014*/ 	.word	0x00000000


	//----- nvinfo : EIATTR_REGCOUNT
	.align		4
.L_3:
        /*0018*/ 	.byte	0x04, 0x2f
        /*001a*/ 	.short	(.L_5 - .L_4)
	.align		4
.L_4:
        /*001c*/ 	.word	index@(_Z14gpu_where_backPfS_S_S_l)
        /*0020*/ 	.word	0x0000000a


	//----- nvinfo : EIATTR_FRAME_SIZE
	.align		4
.L_5:
        /*0024*/ 	.byte	0x04, 0x11
        /*0026*/ 	.short	(.L_7 - .L_6)
	.align		4
.L_6:
        /*0028*/ 	.word	index@(_Z14gpu_where_backPfS_S_S_l)
        /*002c*/ 	.word	0x00000000


	//----- nvinfo : EIATTR_MIN_STACK_SIZE
	.align		4
.L_7:
        /*0030*/ 	.byte	0x04, 0x12
        /*0032*/ 	.short	(.L_9 - .L_8)
	.align		4
.L_8:
        /*0034*/ 	.word	index@(_Z14gpu_where_backPfS_S_S_l)
        /*0038*/ 	.word	0x00000000


	//----- nvinfo : EIATTR_MIN_STACK_SIZE
	.align		4
.L_9:
        /*003c*/ 	.byte	0x04, 0x12
        /*003e*/ 	.short	(.L_11 - .L_10)
	.align		4
.L_10:
        /*0040*/ 	.word	index@(_Z9gpu_wherePfS_S_S_l)
        /*0044*/ 	.word	0x00000000
.L_11:


//--------------------- .nv.compat                --------------------------
	.section	.nv.compat,"",@"SHT_CUDA_COMPAT_INFO"
	.align	4
        /*0000*/ 	.byte	0x02, 0x09, 0x00, 0x00, 0x02, 0x02, 0x01, 0x00, 0x02, 0x05, 0x05, 0x00, 0x03, 0x07, 0x01, 0x01
        /*0010*/ 	.byte	0x02, 0x03, 0x00, 0x00, 0x02, 0x06, 0x01, 0x00, 0x04, 0x0b, 0x08, 0x00, 0x09, 0x00, 0x00, 0x00
        /*0020*/ 	.byte	0x00, 0x00, 0x00, 0x00


//--------------------- .nv.info._Z14gpu_where_backPfS_S_S_l --------------------------
	.section	.nv.info._Z14gpu_where_backPfS_S_S_l,"",@"SHT_CUDA_INFO"
	.sectionflags	@""
	.align	4


	//----- nvinfo : EIATTR_CUDA_API_VERSION
	.align		4
        /*0000*/ 	.byte	0x04, 0x37
        /*0002*/ 	.short	(.L_13 - .L_12)
.L_12:
        /*0004*/ 	.word	0x00000082


	//----- nvinfo : EIATTR_KPARAM_INFO
	.align		4
.L_13:
        /*0008*/ 	.byte	0x04, 0x17
        /*000a*/ 	.short	(.L_15 - .L_14)
.L_14:
        /*000c*/ 	.word	0x00000000
        /*0010*/ 	.short	0x0004
        /*0012*/ 	.short	0x0020
        /*0014*/ 	.byte	0x00, 0xf0, 0x21, 0x00


	//----- nvinfo : EIATTR_KPARAM_INFO
	.align		4
.L_15:
        /*0018*/ 	.byte	0x04, 0x17
        /*001a*/ 	.short	(.L_17 - .L_16)
.L_16:
        /*001c*/ 	.word	0x00000000
        /*0020*/ 	.short	0x0003
        /*0022*/ 	.short	0x0018
        /*0024*/ 	.byte	0x00, 0xf5, 0x21, 0x00


	//----- nvinfo : EIATTR_KPARAM_INFO
	.align		4
.L_17:
        /*0028*/ 	.byte	0x04, 0x17
        /*002a*/ 	.short	(.L_19 - .L_18)
.L_18:
        /*002c*/ 	.word	0x00000000
        /*0030*/ 	.short	0x0002
        /*0032*/ 	.short	0x0010
        /*0034*/ 	.byte	0x00, 0xf5, 0x21, 0x00


	//----- nvinfo : EIATTR_KPARAM_INFO
	.align		4
.L_19:
        /*0038*/ 	.byte	0x04, 0x17
        /*003a*/ 	.short	(.L_21 - .L_20)
.L_20:
        /*003c*/ 	.word	0x00000000
        /*0040*/ 	.short	0x0001
        /*0042*/ 	.short	0x0008
        /*0044*/ 	.byte	0x00, 0xf5, 0x21, 0x00


	//----- nvinfo : EIATTR_KPARAM_INFO
	.align		4
.L_21:
        /*0048*/ 	.byte	0x04, 0x17
        /*004a*/ 	.short	(.L_23 - .L_22)
.L_22:
        /*004c*/ 	.word	0x00000000
        /*0050*/ 	.short	0x0000
        /*0052*/ 	.short	0x0000
        /*0054*/ 	.byte	0x00, 0xf5, 0x21, 0x00


	//----- nvinfo : EIATTR_SPARSE_MMA_MASK
	.align		4
.L_23:
        /*0058*/ 	.byte	0x03, 0x50
        /*005a*/ 	.short	0x0000


	//----- nvinfo : EIATTR_MAXREG_COUNT
	.align		4
        /*005c*/ 	.byte	0x03, 0x1b
        /*005e*/ 	.short	0x00ff


	//----- nvinfo : EIATTR_MERCURY_ISA_VERSION
	.align		4
        /*0060*/ 	.byte	0x03, 0x5f
        /*0062*/ 	.short	0x0101


	//----- nvinfo : EIATTR_VRC_CTA_INIT_COUNT
	.align		4
        /*0064*/ 	.byte	0x02, 0x4a
	.zero		1
	.zero		1


	//----- nvinfo : EIATTR_EXIT_INSTR_OFFSETS
	.align		4
        /*0068*/ 	.byte	0x04, 0x1c
        /*006a*/ 	.short	(.L_25 - .L_24)


	//   ....[0]....
.L_24:
        /*006c*/ 	.word	0x00000080


	//   ....[1]....
        /*0070*/ 	.word	0x000001c0


	//   ....[2]....
        /*0074*/ 	.word	0x00000260


	//----- nvinfo : EIATTR_CRS_STACK_SIZE
	.align		4
.L_25:
        /*0078*/ 	.byte	0x04, 0x1e
        /*007a*/ 	.short	(.L_27 - .L_26)
.L_26:
        /*007c*/ 	.word	0x00000000


	//----- nvinfo : EIATTR_CBANK_PARAM_SIZE
	.align		4
.L_27:
        /*0080*/ 	.byte	0x03, 0x19
        /*0082*/ 	.short	0x0028


	//----- nvinfo : EIATTR_PARAM_CBANK
	.align		4
        /*0084*/ 	.byte	0x04, 0x0a
        /*0086*/ 	.short	(.L_29 - .L_28)
	.align		4
.L_28:
        /*0088*/ 	.word	index@(.nv.constant0._Z14gpu_where_backPfS_S_S_l)
        /*008c*/ 	.short	0x0380
        /*008e*/ 	.short	0x0028


	//----- nvinfo : EIATTR_SW_WAR
	.align		4
.L_29:
        /*0090*/ 	.byte	0x04, 0x36
        /*0092*/ 	.short	(.L_31 - .L_30)
.L_30:
        /*0094*/ 	.word	0x00000008
.L_31:


//--------------------- .nv.info._Z9gpu_wherePfS_S_S_l --------------------------
	.section	.nv.info._Z9gpu_wherePfS_S_S_l,"",@"SHT_CUDA_INFO"
	.sectionflags	@""
	.align	4


	//----- nvinfo : EIATTR_CUDA_API_VERSION
	.align		4
        /*0000*/ 	.byte	0x04, 0x37
        /*0002*/ 	.short	(.L_33 - .L_32)
.L_32:
        /*0004*/ 	.word	0x00000082


	//----- nvinfo : EIATTR_KPARAM_INFO
	.align		4
.L_33:
        /*0008*/ 	.byte	0x04, 0x17
        /*000a*/ 	.short	(.L_35 - .L_34)
.L_34:
        /*000c*/ 	.word	0x00000000
        /*0010*/ 	.short	0x0004
        /*0012*/ 	.short	0x0020
        /*0014*/ 	.byte	0x00, 0xf0, 0x21, 0x00


	//----- nvinfo : EIATTR_KPARAM_INFO
	.align		4
.L_35:
        /*0018*/ 	.byte	0x04, 0x17
        /*001a*/ 	.short	(.L_37 - .L_36)
.L_36:
        /*001c*/ 	.word	0x00000000
        /*0020*/ 	.short	0x0003
        /*0022*/ 	.short	0x0018
        /*0024*/ 	.byte	0x00, 0xf5, 0x21, 0x00


	//----- nvinfo : EIATTR_KPARAM_INFO
	.align		4
.L_37:
        /*0028*/ 	.byte	0x04, 0x17
        /*002a*/ 	.short	(.L_39 - .L_38)
.L_38:
        /*002c*/ 	.word	0x00000000
        /*0030*/ 	.short	0x0002
        /*0032*/ 	.short	0x0010
        /*0034*/ 	.byte	0x00, 0xf5, 0x21, 0x00


	//----- nvinfo : EIATTR_KPARAM_INFO
	.align		4
.L_39:
        /*0038*/ 	.byte	0x04, 0x17
        /*003a*/ 	.short	(.L_41 - .L_40)
.L_40:
        /*003c*/ 	.word	0x00000000
        /*0040*/ 	.short	0x0001
        /*0042*/ 	.short	0x0008
        /*0044*/ 	.byte	0x00, 0xf5, 0x21, 0x00


	//----- nvinfo : EIATTR_KPARAM_INFO
	.align		4
.L_41:
        /*0048*/ 	.byte	0x04, 0x17
        /*004a*/ 	.short	(.L_43 - .L_42)
.L_42:
        /*004c*/ 	.word	0x00000000
        /*0050*/ 	.short	0x0000
        /*0052*/ 	.short	0x0000
        /*0054*/ 	.byte	0x00, 0xf5, 0x21, 0x00


	//----- nvinfo : EIATTR_SPARSE_MMA_MASK
	.align		4
.L_43:
        /*0058*/ 	.byte	0x03, 0x50
        /*005a*/ 	.short	0x0000


	//----- nvinfo : EIATTR_MAXREG_COUNT
	.align		4
        /*005c*/ 	.byte	0x03, 0x1b
        /*005e*/ 	.short	0x00ff


	//----- nvinfo : EIATTR_MERCURY_ISA_VERSION
	.align		4
        /*0060*/ 	.byte	0x03, 0x5f
        /*0062*/ 	.short	0x0101


	//----- nvinfo : EIATTR_VRC_CTA_INIT_COUNT
	.align		4
        /*0064*/ 	.byte	0x02, 0x4a
	.zero		1
	.zero		1


	//----- nvinfo : EIATTR_EXIT_INSTR_OFFSETS
	.align		4
        /*0068*/ 	.byte	0x04, 0x1c
        /*006a*/ 	.short	(.L_45 - .L_44)


	//   ....[0]....
.L_44:
        /*006c*/ 	.word	0x00000080


	//   ....[1]....
        /*0070*/ 	.word	0x000001a0


	//   ....[2]....
        /*0074*/ 	.word	0x00000220


	//----- nvinfo : EIATTR_CRS_STACK_SIZE
	.align		4
.L_45:
        /*0078*/ 	.byte	0x04, 0x1e
        /*007a*/ 	.short	(.L_47 - .L_46)
.L_46:
        /*007c*/ 	.word	0x00000000


	//----- nvinfo : EIATTR_CBANK_PARAM_SIZE
	.align		4
.L_47:
        /*0080*/ 	.byte	0x03, 0x19
        /*0082*/ 	.short	0x0028


	//----- nvinfo : EIATTR_PARAM_CBANK
	.align		4
        /*0084*/ 	.byte	0x04, 0x0a
        /*0086*/ 	.short	(.L_49 - .L_48)
	.align		4
.L_48:
        /*0088*/ 	.word	index@(.nv.constant0._Z9gpu_wherePfS_S_S_l)
        /*008c*/ 	.short	0x0380
        /*008e*/ 	.short	0x0028


	//----- nvinfo : EIATTR_SW_WAR
	.align		4
.L_49:
        /*0090*/ 	.byte	0x04, 0x36
        /*0092*/ 	.short	(.L_51 - .L_50)
.L_50:
        /*0094*/ 	.word	0x00000008
.L_51:


//--------------------- .nv.callgraph             --------------------------
	.section	.nv.callgraph,"",@"SHT_CUDA_CALLGRAPH"
	.align	4
	.sectionentsize	8
	.align		4
        /*0000*/ 	.word	0x00000000
	.align		4
        /*0004*/ 	.word	0xffffffff
	.align		4
        /*0008*/ 	.word	0x00000000
	.align		4
        /*000c*/ 	.word	0xfffffffe
	.align		4
        /*0010*/ 	.word	0x00000000
	.align		4
        /*0014*/ 	.word	0xfffffffd
	.align		4
        /*0018*/ 	.word	0x00000000
	.align		4
        /*001c*/ 	.word	0xfffffffc


//--------------------- .text._Z14gpu_where_backPfS_S_S_l --------------------------
	.section	.text._Z14gpu_where_backPfS_S_S_l,"ax",@progbits
	.align	128
        .global         _Z14gpu_where_backPfS_S_S_l
        .type           _Z14gpu_where_backPfS_S_S_l,@function
        .size           _Z14gpu_where_backPfS_S_S_l,(.L_x_4 - _Z14gpu_where_backPfS_S_S_l)
        .other          _Z14gpu_where_backPfS_S_S_l,@"STO_CUDA_ENTRY STV_DEFAULT"
_Z14gpu_where_backPfS_S_S_l:
.text._Z14gpu_where_backPfS_S_S_l:
[----:B------:R-:W-:Y:S01]  /*0000*/  LDC R1, c[0x0][0x37c] ;  /* 0x0000df00ff017b82 */ /* 0x000fe20000000800 */
[----:B------:R-:W0:Y:S07]  /*0010*/  S2R R3, SR_TID.X ;  /* 0x0000000000037919 */ /* 0x000e2e0000002100 */
[----:B------:R-:W0:Y:S01]  /*0020*/  S2UR UR4, SR_CTAID.X ;  /* 0x00000000000479c3 */ /* 0x000e220000002500 */
[----:B------:R-:W1:Y:S07]  /*0030*/  LDCU.64 UR6, c[0x0][0x3a0] ;  /* 0x00007400ff0677ac */ /* 0x000e6e0008000a00 */
[----:B------:R-:W0:Y:S02]  /*0040*/  LDC R0, c[0x0][0x360] ;  /* 0x0000d800ff007b82 */ /* 0x000e240000000800 */
[----:B0-----:R-:W-:-:S05]  /*0050*/  IMAD R0, R0, UR4, R3 ;  /* 0x0000000400007c24 */ /* 0x001fca000f8e0203 */
[----:B-1----:R-:W-:-:S04]  /*0060*/  ISETP.GE.U32.AND P0, PT, R0, UR6, PT ;  /* 0x0000000600007c0c */ /* 0x002fc8000bf06070 */
[----:B------:R-:W-:-:S13]  /*0070*/  ISETP.GE.AND.EX P0, PT, RZ, UR7, PT, P0 ;  /* 0x00000007ff007c0c */ /* 0x000fda000bf06300 */
[----:B------:R-:W-:Y:S05]  /*0080*/  @P0 EXIT ;  /* 0x000000000000094d */ /* 0x000fea0003800000 */
[----:B------:R-:W0:Y:S01]  /*0090*/  LDCU.64 UR6, c[0x0][0x380] ;  /* 0x00007000ff0677ac */ /* 0x000e220008000a00 */
[----:B------:R-:W-:Y:S01]  /*00a0*/  IMAD.SHL.U32 R5, R0, 0x4, RZ ;  /* 0x0000000400057824 */ /* 0x000fe200078e00ff */
[----:B------:R-:W-:Y:S01]  /*00b0*/  SHF.R.U32.HI R0, RZ, 0x1e, R0 ;  /* 0x0000001eff007819 */ /* 0x000fe20000011600 */
[----:B------:R-:W1:Y:S03]  /*00c0*/  LDCU.64 UR4, c[0x0][0x358] ;  /* 0x00006b00ff0477ac */ /* 0x000e660008000a00 */
[----:B0-----:R-:W-:-:S04]  /*00d0*/  IADD3 R2, P0, PT, R5, UR6, RZ ;  /* 0x0000000605027c10 */ /* 0x001fc8000ff1e0ff */
[----:B------:R-:W-:-:S05]  /*00e0*/  IADD3.X R3, PT, PT, R0, UR7, RZ, P0, !PT ;  /* 0x0000000700037c10 */ /* 0x000fca00087fe4ff */
[----:B-1----:R-:W2:Y:S02]  /*00f0*/  LDG.E R2, desc[UR4][R2.64] ;  /* 0x0000000402027981 */ /* 0x002ea4000c1e1900 */
[----:B--2---:R-:W-:-:S13]  /*0100*/  FSETP.NEU.AND P0, PT, R2, RZ, PT ;  /* 0x000000ff0200720b */ /* 0x004fda0003f0d000 */
[----:B------:R-:W-:Y:S05]  /*0110*/  @!P0 BRA `(.L_x_0) ;  /* 0x00000000002c8947 */ /* 0x000fea0003800000 */
[----:B------:R-:W0:Y:S01]  /*0120*/  LDCU.64 UR6, c[0x0][0x398] ;  /* 0x00007300ff0677ac */ /* 0x000e220008000a00 */
[----:B------:R-:W1:Y:S01]  /*0130*/  LDCU.64 UR8, c[0x0][0x388] ;  /* 0x00007100ff0877ac */ /* 0x000e620008000a00 */
[C---:B0-----:R-:W-:Y:S02]  /*0140*/  IADD3 R4, P0, PT, R5.reuse, UR6, RZ ;  /* 0x0000000605047c10 */ /* 0x041fe4000ff1e0ff */
[----:B-1----:R-:W-:Y:S02]  /*0150*/  IADD3 R2, P1, PT, R5, UR8, RZ ;  /* 0x0000000805027c10 */ /* 0x002fe4000ff3e0ff */
[C---:B------:R-:W-:Y:S02]  /*0160*/  IADD3.X R5, PT, PT, R0.reuse, UR7, RZ, P0, !PT ;  /* 0x0000000700057c10 */ /* 0x040fe400087fe4ff */
[----:B------:R-:W-:-:S03]  /*0170*/  IADD3.X R3, PT, PT, R0, UR9, RZ, P1, !PT ;  /* 0x0000000900037c10 */ /* 0x000fc60008ffe4ff */
[----:B------:R-:W2:Y:S04]  /*0180*/  LDG.E R4, desc[UR4][R4.64] ;  /* 0x0000000404047981 */ /* 0x000ea8000c1e1900 */
[----:B------:R-:W2:Y:S02]  /*0190*/  LDG.E R7, desc[UR4][R2.64] ;  /* 0x0000000402077981 */ /* 0x000ea4000c1e1900 */
[----:B--2---:R-:W-:-:S05]  /*01a0*/  FADD R7, R4, R7 ;  /* 0x0000000704077221 */ /* 0x004fca0000000000 */
[----:B------:R-:W-:Y:S01]  /*01b0*/  STG.E desc[UR4][R2.64], R7 ;  /* 0x0000000702007986 */ /* 0x000fe2000c101904 */
[----:B------:R-:W-:Y:S05]  /*01c0*/  EXIT ;  /* 0x000000000000794d */ /* 0x000fea0003800000 */
.L_x_0:
[----:B------:R-:W0:Y:S02]  /*01d0*/  LDCU.128 UR8, c[0x0][0x390] ;  /* 0x00007200ff0877ac */ /* 0x000e240008000c00 */
[C---:B0-----:R-:W-:Y:S02]  /*01e0*/  IADD3 R4, P1, PT, R5.reuse, UR10, RZ ;  /* 0x0000000a05047c10 */ /* 0x041fe4000ff3e0ff */
[----:B------:R-:W-:Y:S02]  /*01f0*/  IADD3 R2, P0, PT, R5, UR8, RZ ;  /* 0x0000000805027c10 */ /* 0x000fe4000ff1e0ff */
[C---:B------:R-:W-:Y:S02]  /*0200*/  IADD3.X R5, PT, PT, R0.reuse, UR11, RZ, P1, !PT ;  /* 0x0000000b00057c10 */ /* 0x040fe40008ffe4ff */
[----:B------:R-:W-:-:S03]  /*0210*/  IADD3.X R3, PT, PT, R0, UR9, RZ, P0, !PT ;  /* 0x0000000900037c10 */ /* 0x000fc600087fe4ff */
[----:B------:R-:W2:Y:S04]  /*0220*/  LDG.E R4, desc[UR4][R4.64] ;  /* 0x0000000404047981 */ /* 0x000ea8000c1e1900 */
[----:B------:R-:W2:Y:S02]  /*0230*/  LDG.E R7, desc[UR4][R2.64] ;  /* 0x0000000402077981 */ /* 0x000ea4000c1e1900 */
[----:B--2---:R-:W-:-:S05]  /*0240*/  FADD R7, R4, R7 ;  /* 0x0000000704077221 */ /* 0x004fca0000000000 */
[----:B------:R-:W-:Y:S01]  /*0250*/  STG.E desc[UR4][R2.64], R7 ;  /* 0x0000000702007986 */ /* 0x000fe2000c101904 */
[----:B------:R-:W-:Y:S05]  /*0260*/  EXIT ;  /* 0x000000000000794d */ /* 0x000fea0003800000 */
.L_x_1:
[----:B------:R-:W-:-:S00]  /*0270*/  BRA `(.L_x_1) ;  /* 0xfffffffc00fc7947 */ /* 0x000fc0000383ffff */
[----:B------:R-:W-:-:S00]  /*0280*/  NOP ;  /* 0x0000000000007918 */ /* 0x000fc00000000000 */
[----:B------:R-:W-:-:S00]  /*0290*/  NOP ;  /* 0x0000000000007918 */ /* 0x000fc00000000000 */
[----:B------:R-:W-:-:S00]  /*02a0*/  NOP ;  /* 0x0000000000007918 */ /* 0x000fc00000000000 */
[----:B------:R-:W-:-:S00]  /*02b0*/  NOP ;  /* 0x0000000000007918 */ /* 0x000fc00000000000 */
[----:B------:R-:W-:-:S00]  /*02c0*/  NOP ;  /* 0x0000000000007918 */ /* 0x000fc00000000000 */
[----:B------:R-:W-:-:S00]  /*02d0*/  NOP ;  /* 0x0000000000007918 */ /* 0x000fc00000000000 */
[----:B------:R-:W-:-:S00]  /*02e0*/  NOP ;  /* 0x0000000000007918 */ /* 0x000fc00000000000 */
[----:B------:R-:W-:-:S00]  /*02f0*/  NOP ;  /* 0x0000000000007918 */ /* 0x000fc00000000000 */
.L_x_4:


//--------------------- .text._Z9gpu_wherePfS_S_S_l --------------------------
	.section	.text._Z9gpu_wherePfS_S_S_l,"ax",@progbits
	.align	128
        .global         _Z9gpu_wherePfS_S_S_l
        .type           _Z9gpu_wherePfS_S_S_l,@function
        .size           _Z9gpu_wherePfS_S_S_l,(.L_x_5 - _Z9gpu_wherePfS_S_S_l)
        .other          _Z9gpu_wherePfS_S_S_l,@"STO_CUDA_ENTRY STV_DEFAULT"
_Z9gpu_wherePfS_S_S_l:
.text._Z9gpu_wherePfS_S_S_l:
        /* <DEDUP_REMOVED lines=18> */
[----:B------:R-:W0:Y:S02]  /*0120*/  LDCU.64 UR6, c[0x0][0x388] ;  /* 0x00007100ff0677ac */ /* 0x000e240008000a00 */
[----:B0-----:R-:W-:-:S04]  /*0130*/  IADD3 R2, P0, PT, R4, UR6, RZ ;  /* 0x0000000604027c10 */ /* 0x001fc8000ff1e0ff */
[----:B------:R-:W-:Y:S01]  /*0140*/  IADD3.X R3, PT, PT, R0, UR7, RZ, P0, !PT ;  /* 0x0000000700037c10 */ /* 0x000fe200087fe4ff */
[----:B------:R-:W0:Y:S05]  /*0150*/  LDCU.64 UR6, c[0x0][0x398] ;  /* 0x00007300ff0677ac */ /* 0x000e2a0008000a00 */
[----:B------:R-:W2:Y:S01]  /*0160*/  LDG.E R3, desc[UR4][R2.64] ;  /* 0x0000000402037981 */ /* 0x000ea2000c1e1900 */
[----:B0-----:R-:W-:-:S04]  /*0170*/  IADD3 R4, P0, PT, R4, UR6, RZ ;  /* 0x0000000604047c10 */ /* 0x001fc8000ff1e0ff */
[----:B------:R-:W-:-:S05]  /*0180*/  IADD3.X R5, PT, PT, R0, UR7, RZ, P0, !PT ;  /* 0x0000000700057c10 */ /* 0x000fca00087fe4ff */
[----:B--2---:R-:W-:Y:S01]  /*0190*/  STG.E desc[UR4][R4.64], R3 ;  /* 0x0000000304007986 */ /* 0x004fe2000c101904 */
[----:B------:R-:W-:Y:S05]  /*01a0*/  EXIT ;  /* 0x000000000000794d */ /* 0x000fea0003800000 */
.L_x_2:
[----:B------:R-:W0:Y:S02]  /*01b0*/  LDCU.128 UR8, c[0x0][0x390] ;  /* 0x00007200ff0877ac */ /* 0x000e240008000c00 */
[----:B0-----:R-:W-:-:S04]  /*01c0*/  IADD3 R2, P0, PT, R4, UR8, RZ ;  /* 0x0000000804027c10 */ /* 0x001fc8000ff1e0ff */
[----:B------:R-:W-:-:S06]  /*01d0*/  IADD3.X R3, PT, PT, R0, UR9, RZ, P0, !PT ;  /* 0x0000000900037c10 */ /* 0x000fcc00087fe4ff */
[----:B------:R-:W2:Y:S01]  /*01e0*/  LDG.E R3, desc[UR4][R2.64] ;  /* 0x0000000402037981 */ /* 0x000ea2000c1e1900 */
[----:B------:R-:W-:-:S04]  /*01f0*/  IADD3 R4, P0, PT, R4, UR10, RZ ;  /* 0x0000000a04047c10 */ /* 0x000fc8000ff1e0ff */
[----:B------:R-:W-:-:S05]  /*0200*/  IADD3.X R5, PT, PT, R0, UR11, RZ, P0, !PT ;  /* 0x0000000b00057c10 */ /* 0x000fca00087fe4ff */
[----:B--2---:R-:W-:Y:S01]  /*0210*/  STG.E desc[UR4][R4.64], R3 ;  /* 0x0000000304007986 */ /* 0x004fe2000c101904 */
[----:B------:R-:W-:Y:S05]  /*0220*/  EXIT ;  /* 0x000000000000794d */ /* 0x000fea0003800000 */
.L_x_3:
        /* <DEDUP_REMOVED lines=13> */
.L_x_5:


//--------------------- .nv.shared.reserved.0     --------------------------
	.section	.nv.shared.reserved.0,"aw",@nobits
	.weak		__nv_reservedSMEM_offset_0_alias
	.size		__nv_reservedSMEM_offset_0_alias, 0, 64
	.other		__nv_reservedSMEM_offset_0_alias,@"STO_CUDA_RESERVED_SHARED STV_DEFAULT"
__nv_reservedSMEM_offset_0_alias:
	.zero		0
	.zero		64


//--------------------- .nv.constant0._Z14gpu_where_backPfS_S_S_l --------------------------
	.section	.nv.constant0._Z14gpu_where_backPfS_S_S_l,"a",@progbits
	.sectionflags	@""
	.align	4
.nv.constant0._Z14gpu_where_backPfS_S_S_l:
	.zero		936


//--------------------- .nv.constant0._Z9gpu_wherePfS_S_S_l --------------------------
	.section	.nv.constant0._Z9gpu_wherePfS_S_S_l,"a",@progbits
	.sectionflags	@""
	.align	4
.nv.constant0._Z9gpu_wherePfS_S_S_l:
	.zero		936


//--------------------- SYMBOLS --------------------------

	.type		.nv.reservedSmem.offset0,@object
	.size		.nv.reservedSmem.offset0,0x4
